	.target	sm_120a

	.elftype	@"ET_EXEC"


//--------------------- .note.nv.tkinfo           --------------------------
	.section	.note.nv.tkinfo,"",@"SHT_NOTE"
	.sectionflags	@"SHF_NOTE_NV_TKINFO"
	.tkinfo
        /*0018*/ 	.word	0x00000080
        /*0030*/ 	.string	""
        /*0030*/ 	.string	"ptxas"
        /*0030*/ 	.string	"Cuda compilation tools, release 12.8, V12.8.93"
        /*0030*/ 	.string	"Build cuda_12.8.r12.8/compiler.35583870_0"
        /*0030*/ 	.string	"-v  -lineinfo  -arch sm_120a "



//--------------------- .note.nv.cuver            --------------------------
	.section	.note.nv.cuver,"",@"SHT_NOTE"
	.sectionflags	@"SHF_NOTE_NV_CUVER"
        /*0018*/ 	.short	0x0001
        /*001a*/ 	.short	0x0078
        /*001c*/ 	.short	0x0001
        /*001e*/ 	.short	0x0000
        /*0020*/ 	.short	0x0001
        /*0022*/ 	.short	0x0000


//--------------------- .nv.info                  --------------------------
	.section	.nv.info,"",@"SHT_CUDA_INFO"
	.align	4


	//----- nvinfo : EIATTR_REGCOUNT
	.align		4
        /*0000*/ 	.byte	0x04, 0x2f
        /*0002*/ 	.short	(.L_2 - .L_1)
	.align		4
.L_1:
        /*0004*/ 	.word	index@(triton_red_fused__scaled_dot_product_efficient_attention_mean_pow_4)
        /*0008*/ 	.word	0x00000018


	//----- nvinfo : EIATTR_FRAME_SIZE
	.align		4
.L_2:
        /*000c*/ 	.byte	0x04, 0x11
        /*000e*/ 	.short	(.L_4 - .L_3)
	.align		4
.L_3:
        /*0010*/ 	.word	index@(triton_red_fused__scaled_dot_product_efficient_attention_mean_pow_4)
        /*0014*/ 	.word	0x00000000


	//----- nvinfo : EIATTR_MIN_STACK_SIZE
	.align		4
.L_4:
        /*0018*/ 	.byte	0x04, 0x12
        /*001a*/ 	.short	(.L_6 - .L_5)
	.align		4
.L_5:
        /*001c*/ 	.word	index@(triton_red_fused__scaled_dot_product_efficient_attention_mean_pow_4)
        /*0020*/ 	.word	0x00000000
.L_6:


//--------------------- .nv.info.triton_red_fused__scaled_dot_product_efficient_attention_mean_pow_4 --------------------------
	.section	.nv.info.triton_red_fused__scaled_dot_product_efficient_attention_mean_pow_4,"",@"SHT_CUDA_INFO"
	.sectionflags	@""
	.align	4


	//----- nvinfo : EIATTR_CUDA_API_VERSION
	.align		4
        /*0000*/ 	.byte	0x04, 0x37
        /*0002*/ 	.short	(.L_8 - .L_7)
.L_7:
        /*0004*/ 	.word	0x00000080


	//----- nvinfo : EIATTR_KPARAM_INFO
	.align		4
.L_8:
        /*0008*/ 	.byte	0x04, 0x17
        /*000a*/ 	.short	(.L_10 - .L_9)
.L_9:
        /*000c*/ 	.word	0x00000000
        /*0010*/ 	.short	0x0004
        /*0012*/ 	.short	0x0018
        /*0014*/ 	.byte	0x00, 0xf4, 0x21, 0x00


	//----- nvinfo : EIATTR_KPARAM_INFO
	.align		4
.L_10:
        /*0018*/ 	.byte	0x04, 0x17
        /*001a*/ 	.short	(.L_12 - .L_11)
.L_11:
        /*001c*/ 	.word	0x00000000
        /*0020*/ 	.short	0x0003
        /*0022*/ 	.short	0x0014
        /*0024*/ 	.byte	0x00, 0xf0, 0x11, 0x00


	//----- nvinfo : EIATTR_KPARAM_INFO
	.align		4
.L_12:
        /*0028*/ 	.byte	0x04, 0x17
        /*002a*/ 	.short	(.L_14 - .L_13)
.L_13:
        /*002c*/ 	.word	0x00000000
        /*0030*/ 	.short	0x0002
        /*0032*/ 	.short	0x0010
        /*0034*/ 	.byte	0x00, 0xf0, 0x11, 0x00


	//----- nvinfo : EIATTR_KPARAM_INFO
	.align		4
.L_14:
        /*0038*/ 	.byte	0x04, 0x17
        /*003a*/ 	.short	(.L_16 - .L_15)
.L_15:
        /*003c*/ 	.word	0x00000000
        /*0040*/ 	.short	0x0001
        /*0042*/ 	.short	0x0008
        /*0044*/ 	.byte	0x00, 0xf4, 0x21, 0x00


	//----- nvinfo : EIATTR_KPARAM_INFO
	.align		4
.L_16:
        /*0048*/ 	.byte	0x04, 0x17
        /*004a*/ 	.short	(.L_18 - .L_17)
.L_17:
        /*004c*/ 	.word	0x00000000
        /*0050*/ 	.short	0x0000
        /*0052*/ 	.short	0x0000
        /*0054*/ 	.byte	0x00, 0xf4, 0x21, 0x00


	//----- nvinfo : EIATTR_SPARSE_MMA_MASK
	.align		4
.L_18:
        /*0058*/ 	.byte	0x03, 0x50
        /*005a*/ 	.short	0x0000


	//----- nvinfo : EIATTR_MAXREG_COUNT
	.align		4
        /*005c*/ 	.byte	0x03, 0x1b
        /*005e*/ 	.short	0x0080


	//----- nvinfo : EIATTR_NUM_BARRIERS
	.align		4
        /*0060*/ 	.byte	0x02, 0x4c
        /*0062*/ 	.byte	0x01
	.zero		1


	//----- nvinfo : EIATTR_COOP_GROUP_MASK_REGIDS
	.align		4
        /*0064*/ 	.byte	0x04, 0x29
        /*0066*/ 	.short	(.L_20 - .L_19)


	//   ....[0]....
.L_19:
        /*0068*/ 	.word	0xffffffff


	//   ....[1]....
        /*006c*/ 	.word	0xffffffff


	//   ....[2]....
        /*0070*/ 	.word	0xffffffff


	//   ....[3]....
        /*0074*/ 	.word	0xffffffff


	//   ....[4]....
        /*0078*/ 	.word	0xffffffff


	//   ....[5]....
        /*007c*/ 	.word	0xffffffff


	//   ....[6]....
        /*0080*/ 	.word	0xffffffff


	//   ....[7]....
        /*0084*/ 	.word	0xffffffff


	//   ....[8]....
        /*0088*/ 	.word	0xffffffff


	//----- nvinfo : EIATTR_COOP_GROUP_INSTR_OFFSETS
	.align		4
.L_20:
        /*008c*/ 	.byte	0x04, 0x28
        /*008e*/ 	.short	(.L_22 - .L_21)


	//   ....[0]....
.L_21:
        /*0090*/ 	.word	0x00000460


	//   ....[1]....
        /*0094*/ 	.word	0x00000500


	//   ....[2]....
        /*0098*/ 	.word	0x00000570


	//   ....[3]....
        /*009c*/ 	.word	0x00000590


	//   ....[4]....
        /*00a0*/ 	.word	0x000005c0


	//   ....[5]....
        /*00a4*/ 	.word	0x00000660


	//   ....[6]....
        /*00a8*/ 	.word	0x00000680


	//   ....[7]....
        /*00ac*/ 	.word	0x000006a0


	//   ....[8]....
        /*00b0*/ 	.word	0x00000720


	//----- nvinfo : EIATTR_VRC_CTA_INIT_COUNT
	.align		4
.L_22:
        /*00b4*/ 	.byte	0x02, 0x4a
	.zero		1
	.zero		1


	//----- nvinfo : EIATTR_EXIT_INSTR_OFFSETS
	.align		4
        /*00b8*/ 	.byte	0x04, 0x1c
        /*00ba*/ 	.short	(.L_24 - .L_23)


	//   ....[0]....
.L_23:
        /*00bc*/ 	.word	0x00000dc0


	//   ....[1]....
        /*00c0*/ 	.word	0x00000de0


	//----- nvinfo : EIATTR_REQNTID
	.align		4
.L_24:
        /*00c4*/ 	.byte	0x04, 0x10
        /*00c6*/ 	.short	(.L_26 - .L_25)
.L_25:
        /*00c8*/ 	.word	0x00000200
        /*00cc*/ 	.word	0x00000001
        /*00d0*/ 	.word	0x00000001


	//----- nvinfo : EIATTR_CBANK_PARAM_SIZE
	.align		4
.L_26:
        /*00d4*/ 	.byte	0x03, 0x19
        /*00d6*/ 	.short	0x0020


	//----- nvinfo : EIATTR_PARAM_CBANK
	.align		4
        /*00d8*/ 	.byte	0x04, 0x0a
        /*00da*/ 	.short	(.L_28 - .L_27)
	.align		4
.L_27:
        /*00dc*/ 	.word	index@(.nv.constant0.triton_red_fused__scaled_dot_product_efficient_attention_mean_pow_4)
        /*00e0*/ 	.short	0x0380
        /*00e2*/ 	.short	0x0020


	//----- nvinfo : EIATTR_SW_WAR
	.align		4
.L_28:
        /*00e4*/ 	.byte	0x04, 0x36
        /*00e6*/ 	.short	(.L_30 - .L_29)
.L_29:
        /*00e8*/ 	.word	0x00000000
.L_30:


//--------------------- .nv.compat                --------------------------
	.section	.nv.compat,"",@"SHT_CUDA_COMPAT_INFO"
	.align	4
        /*0000*/ 	.byte	0x02, 0x02, 0x01, 0x00, 0x02, 0x05, 0x05, 0x00, 0x02, 0x03, 0x00, 0x00, 0x02, 0x06, 0x01, 0x00


//--------------------- .nv.callgraph             --------------------------
	.section	.nv.callgraph,"",@"SHT_CUDA_CALLGRAPH"
	.align	4
	.sectionentsize	8
	.align		4
        /*0000*/ 	.word	0x00000000
	.align		4
        /*0004*/ 	.word	0xffffffff
	.align		4
        /*0008*/ 	.word	0x00000000
	.align		4
        /*000c*/ 	.word	0xfffffffe
	.align		4
        /*0010*/ 	.word	0x00000000
	.align		4
        /*0014*/ 	.word	0xfffffffd
	.align		4
        /*0018*/ 	.word	0x00000000
	.align		4
        /*001c*/ 	.word	0xfffffffc


//--------------------- .nv.constant4             --------------------------
	.section	.nv.constant4,"a",@progbits
	.align	8
	.align		8
.nv.constant4:
        /*0000*/ 	.dword	_$_str


//--------------------- .text.triton_red_fused__scaled_dot_product_efficient_attention_mean_pow_4 --------------------------
	.section	.text.triton_red_fused__scaled_dot_product_efficient_attention_mean_pow_4,"ax",@progbits
	.align	128
        .global         triton_red_fused__scaled_dot_product_efficient_attention_mean_pow_4
        .type           triton_red_fused__scaled_dot_product_efficient_attention_mean_pow_4,@function
        .size           triton_red_fused__scaled_dot_product_efficient_attention_mean_pow_4,(.L_x_2 - triton_red_fused__scaled_dot_product_efficient_attention_mean_pow_4)
        .other          triton_red_fused__scaled_dot_product_efficient_attention_mean_pow_4,@"STO_CUDA_ENTRY STV_DEFAULT"
triton_red_fused__scaled_dot_product_efficient_attention_mean_pow_4:
.text.triton_red_fused__scaled_dot_product_efficient_attention_mean_pow_4:
[----:B------:R-:W0:Y:S01]  /*0000*/  LDC R1, c[0x0][0x37c] ;  /* 0x0000df00ff017b82 */ /* 0x000e220000000800 */
[----:B------:R-:W1:Y:S01]  /*0010*/  S2R R18, SR_TID.X ;  /* 0x0000000000127919 */ /* 0x000e620000002100 */
[----:B------:R-:W2:Y:S01]  /*0020*/  S2R R16, SR_CTAID.X ;  /* 0x0000000000107919 */ /* 0x000ea20000002500 */
[----:B-1----:R-:W-:Y:S01]  /*0030*/  IMAD.SHL.U32 R7, R18, 0x4, RZ ;  /* 0x0000000412077824 */ /* 0x002fe200078e00ff */
[C---:B--2---:R-:W-:Y:S01]  /*0040*/  ISETP.GE.U32.AND P0, PT, R16.reuse, 0x200, PT ;  /* 0x000002001000780c */ /* 0x044fe20003f06070 */
[----:B------:R-:W-:-:S03]  /*0050*/  IMAD R2, R16, 0x1400, RZ ;  /* 0x0000140010027824 */ /* 0x000fc600078e02ff */
[----:B------:R-:W-:-:S04]  /*0060*/  LOP3.LUT R4, R7, 0x7fc, RZ, 0xc0, !PT ;  /* 0x000007fc07047812 */ /* 0x000fc800078ec0ff */
[----:B------:R-:W-:-:S05]  /*0070*/  IADD3 R0, PT, PT, R4, R2, RZ ;  /* 0x0000000204007210 */ /* 0x000fca0007ffe0ff */
[----:B------:R-:W-:Y:S01]  /*0080*/  @P0 SHF.R.S32.HI R9, RZ, 0x1f, R0 ;  /* 0x0000001fff090819 */ /* 0x000fe20000011400 */
[----:B------:R-:W-:Y:S01]  /*0090*/  @P0 MOV R17, RZ ;  /* 0x000000ff00110202 */ /* 0x000fe20000000f00 */
[----:B------:R-:W-:Y:S01]  /*00a0*/  @P0 MOV R5, RZ ;  /* 0x000000ff00050202 */ /* 0x000fe20000000f00 */
[----:B------:R-:W-:Y:S01]  /*00b0*/  @P0 MOV R8, R0 ;  /* 0x0000000000080202 */ /* 0x000fe20000000f00 */
[----:B0-----:R-:W-:Y:S06]  /*00c0*/  @P0 BRA `(.L_x_0) ;  /* 0x0000000000e40947 */ /* 0x001fec0003800000 */
[----:B------:R-:W0:Y:S01]  /*00d0*/  LDC.64 R12, c[0x0][0x380] ;  /* 0x0000e000ff0c7b82 */ /* 0x000e220000000a00 */
[----:B------:R-:W1:Y:S01]  /*00e0*/  LDCU.64 UR6, c[0x0][0x380] ;  /* 0x00007000ff0677ac */ /* 0x000e620008000a00 */
[----:B------:R-:W-:Y:S01]  /*00f0*/  IADD3 R11, PT, PT, R2, 0x800, R7 ;  /* 0x00000800020b7810 */ /* 0x000fe20007ffe007 */
[----:B------:R-:W-:Y:S01]  /*0100*/  HFMA2 R5, -RZ, RZ, 0, 0 ;  /* 0x00000000ff057431 */ /* 0x000fe200000001ff */
[----:B------:R-:W-:Y:S01]  /*0110*/  UMOV UR4, 0xf0 ;  /* 0x000000f000047882 */ /* 0x000fe20000000000 */
[----:B------:R-:W-:Y:S01]  /*0120*/  MOV R3, RZ ;  /* 0x000000ff00037202 */ /* 0x000fe20000000f00 */
[----:B------:R-:W-:Y:S01]  /*0130*/  USHF.R.U32 UR4, UR4, 0x4, URZ ;  /* 0x0000000404047899 */ /* 0x000fe200080016ff */
[----:B------:R-:W-:-:S03]  /*0140*/  UMOV UR5, 0x140 ;  /* 0x0000014000057882 */ /* 0x000fc60000000000 */
[----:B------:R-:W-:-:S04]  /*0150*/  ULOP3.LUT UR5, UR5, 0xf, UR4, 0xf8, !UPT ;  /* 0x0000000f05057892 */ /* 0x000fc8000f8ef804 */
[----:B------:R-:W-:Y:S01]  /*0160*/  USHF.L.U32 UR5, UR5, 0x14, URZ ;  /* 0x0000001405057899 */ /* 0x000fe200080006ff */
[----:B------:R-:W-:Y:S01]  /*0170*/  UMOV UR4, URZ ;  /* 0x000000ff00047c82 */ /* 0x000fe20008000000 */
[----:B------:R-:W-:Y:S01]  /*0180*/  LOP3.LUT R6, R4, 0x1000, RZ, 0xfc, !PT ;  /* 0x0000100004067812 */ /* 0x000fe200078efcff */
[----:B------:R-:W-:-:S04]  /*0190*/  IADD.64 R8, R2, R4 ;  /* 0x0000000402087235 */ /* 0x000fc800078e0200 */
[----:B------:R-:W-:Y:S01]  /*01a0*/  ISETP.GE.U32.AND P1, PT, R6, 0x1400, PT ;  /* 0x000014000600780c */ /* 0x000fe20003f26070 */
[----:B0-----:R-:W-:-:S04]  /*01b0*/  IMAD.WIDE.U32 R10, R11, 0x2, R12 ;  /* 0x000000020b0a7825 */ /* 0x001fc800078e000c */
[----:B------:R-:W-:Y:S02]  /*01c0*/  IMAD.WIDE.U32 R12, R0, 0x2, R12 ;  /* 0x00000002000c7825 */ /* 0x000fe400078e000c */
[----:B------:R-:W2:Y:S01]  /*01d0*/  LDG.E.EL.64 R10, desc[UR4][R10.64] ;  /* 0x000000040a0a7981 */ /* 0x000ea2000c2e1b00 */
[----:B-1----:R-:W-:-:S03]  /*01e0*/  LEA R14, P2, R8, UR6, 0x1 ;  /* 0x00000006080e7c11 */ /* 0x002fc6000f8408ff */
[----:B------:R-:W3:Y:S01]  /*01f0*/  LDG.E.EL.64 R12, desc[UR4][R12.64] ;  /* 0x000000040c0c7981 */ /* 0x000ee2000c2e1b00 */
[----:B------:R-:W-:Y:S01]  /*0200*/  LEA.HI.X R15, R8, UR7, R9, 0x1, P2 ;  /* 0x00000007080f7c11 */ /* 0x000fe200090f0c09 */
[----:B------:R-:W-:-:S06]  /*0210*/  CS2R R8, SRZ ;  /* 0x0000000000087805 */ /* 0x000fcc000001ff00 */
[----:B------:R-:W4:Y:S01]  /*0220*/  @!P1 LDG.E.EL.64 R8, desc[UR4][R14.64+0x2000] ;  /* 0x002000040e089981 */ /* 0x000f22000c2e1b00 */
[----:B--2---:R-:W-:Y:S01]  /*0230*/  IMAD.U32 R17, R11, 0x10000, RZ ;  /* 0x000100000b117824 */ /* 0x004fe200078e00ff */
[C---:B------:R-:W-:Y:S01]  /*0240*/  PRMT R11, R10.reuse, 0x7632, R11 ;  /* 0x000076320a0b7816 */ /* 0x040fe2000000000b */
[----:B------:R-:W-:Y:S01]  /*0250*/  IMAD.U32 R19, R10, 0x10000, RZ ;  /* 0x000100000a137824 */ /* 0x000fe200078e00ff */
[----:B---3--:R-:W-:Y:S01]  /*0260*/  SHF.L.U32 R6, R13, 0x10, RZ ;  /* 0x000000100d067819 */ /* 0x008fe200000006ff */
[----:B------:R-:W-:Y:S01]  /*0270*/  FMUL R17, R17, R17 ;  /* 0x0000001111117220 */ /* 0x000fe20000400000 */
[C---:B------:R-:W-:Y:S01]  /*0280*/  PRMT R10, R12.reuse, 0x7632, R10 ;  /* 0x000076320c0a7816 */ /* 0x040fe2000000000a */
[----:B------:R-:W-:Y:S02]  /*0290*/  IMAD.U32 R12, R12, 0x10000, RZ ;  /* 0x000100000c0c7824 */ /* 0x000fe400078e00ff */
[----:B------:R-:W-:Y:S01]  /*02a0*/  FMUL R19, R19, R19 ;  /* 0x0000001313137220 */ /* 0x000fe20000400000 */
[----:B------:R-:W-:Y:S01]  /*02b0*/  FFMA R6, R6, R6, R17 ;  /* 0x0000000606067223 */ /* 0x000fe20000000011 */
[----:B------:R-:W-:-:S02]  /*02c0*/  SHF.L.U32 R17, R11, 0x10, RZ ;  /* 0x000000100b117819 */ /* 0x000fc400000006ff */
[----:B------:R-:W-:Y:S01]  /*02d0*/  PRMT R11, R11, 0x7632, R11 ;  /* 0x000076320b0b7816 */ /* 0x000fe2000000000b */
[----:B------:R-:W-:Y:S01]  /*02e0*/  FFMA R12, R12, R12, R19 ;  /* 0x0000000c0c0c7223 */ /* 0x000fe20000000013 */
[----:B------:R-:W-:Y:S01]  /*02f0*/  SHF.L.U32 R10, R10, 0x10, RZ ;  /* 0x000000100a0a7819 */ /* 0x000fe200000006ff */
[----:B------:R-:W-:Y:S01]  /*0300*/  FMUL R17, R17, R17 ;  /* 0x0000001111117220 */ /* 0x000fe20000400000 */
[----:B----4-:R-:W-:Y:S01]  /*0310*/  PRMT R14, R8, 0x7632, R14 ;  /* 0x00007632080e7816 */ /* 0x010fe2000000000e */
[----:B------:R-:W-:Y:S01]  /*0320*/  IMAD.U32 R11, R11, 0x10000, RZ ;  /* 0x000100000b0b7824 */ /* 0x000fe200078e00ff */
[----:B------:R-:W-:Y:S01]  /*0330*/  PRMT R13, R13, 0x7632, R13 ;  /* 0x000076320d0d7816 */ /* 0x000fe2000000000d */
[----:B------:R-:W-:Y:S01]  /*0340*/  FFMA R17, R10, R10, R17 ;  /* 0x0000000a0a117223 */ /* 0x000fe20000000011 */
[----:B------:R-:W-:Y:S01]  /*0350*/  SHF.L.U32 R14, R14, 0x10, RZ ;  /* 0x000000100e0e7819 */ /* 0x000fe200000006ff */
[----:B------:R-:W-:Y:S01]  /*0360*/  IMAD.U32 R15, R8, 0x10000, RZ ;  /* 0x00010000080f7824 */ /* 0x000fe200078e00ff */
[----:B------:R-:W-:Y:S01]  /*0370*/  SHF.L.U32 R13, R13, 0x10, RZ ;  /* 0x000000100d0d7819 */ /* 0x000fe200000006ff */
[----:B------:R-:W-:Y:S01]  /*0380*/  FMUL R8, R11, R11 ;  /* 0x0000000b0b087220 */ /* 0x000fe20000400000 */
[C---:B------:R-:W-:Y:S01]  /*0390*/  PRMT R10, R9.reuse, 0x7632, R10 ;  /* 0x00007632090a7816 */ /* 0x040fe2000000000a */
[----:B------:R-:W-:-:S02]  /*03a0*/  IMAD.U32 R9, R9, 0x10000, RZ ;  /* 0x0001000009097824 */ /* 0x000fc400078e00ff */
[----:B------:R-:W-:Y:S01]  /*03b0*/  @!P1 FFMA R12, R15, R15, R12 ;  /* 0x0000000f0f0c9223 */ /* 0x000fe2000000000c */
[----:B------:R-:W-:Y:S01]  /*03c0*/  @!P1 FFMA R17, R14, R14, R17 ;  /* 0x0000000e0e119223 */ /* 0x000fe20000000011 */
[----:B------:R-:W-:Y:S01]  /*03d0*/  SHF.L.U32 R11, R10, 0x10, RZ ;  /* 0x000000100a0b7819 */ /* 0x000fe200000006ff */
[----:B------:R-:W-:Y:S01]  /*03e0*/  FFMA R8, R13, R13, R8 ;  /* 0x0000000d0d087223 */ /* 0x000fe20000000008 */
[----:B------:R-:W-:Y:S01]  /*03f0*/  @!P1 FFMA R6, R9, R9, R6 ;  /* 0x0000000909069223 */ /* 0x000fe20000000006 */
[----:B------:R-:W-:Y:S01]  /*0400*/  FADD R17, R17, R12 ;  /* 0x0000000c11117221 */ /* 0x000fe20000000000 */
[----:B------:R-:W-:Y:S01]  /*0410*/  SHF.R.S32.HI R9, RZ, 0x1f, R0 ;  /* 0x0000001fff097819 */ /* 0x000fe20000011400 */
[----:B------:R-:W-:Y:S02]  /*0420*/  @!P1 FFMA R8, R11, R11, R8 ;  /* 0x0000000b0b089223 */ /* 0x000fe40000000008 */
[----:B------:R-:W-:-:S04]  /*0430*/  FADD R17, R6, R17 ;  /* 0x0000001106117221 */ /* 0x000fc80000000000 */
[----:B------:R-:W-:Y:S01]  /*0440*/  FADD R17, R8, R17 ;  /* 0x0000001108117221 */ /* 0x000fe20000000000 */
[----:B------:R-:W-:-:S07]  /*0450*/  MOV R8, R0 ;  /* 0x0000000000087202 */ /* 0x000fce0000000f00 */
.L_x_0:
[----:B------:R-:W0:Y:S01]  /*0460*/  SHFL.BFLY PT, R0, R17, 0x10, 0x1f ;  /* 0x0e001f0011007f89 */ /* 0x000e2200000e0000 */
[----:B------:R-:W1:Y:S01]  /*0470*/  S2UR UR5, SR_CgaCtaId ;  /* 0x00000000000579c3 */ /* 0x000e620000008800 */
[C---:B------:R-:W-:Y:S01]  /*0480*/  LOP3.LUT P1, RZ, R18.reuse, 0x1f, RZ, 0xc0, !PT ;  /* 0x0000001f12ff7812 */ /* 0x040fe2000782c0ff */
[----:B------:R-:W-:Y:S01]  /*0490*/  UMOV UR4, 0x400 ;  /* 0x0000040000047882 */ /* 0x000fe20000000000 */
[----:B------:R-:W-:Y:S01]  /*04a0*/  ISETP.GE.U32.AND P2, PT, R18, 0x10, PT ;  /* 0x000000101200780c */ /* 0x000fe20003f46070 */
[----:B------:R-:W2:Y:S01]  /*04b0*/  LDCU.64 UR8, c[0x0][0x380] ;  /* 0x00007000ff0877ac */ /* 0x000ea20008000a00 */
[----:B------:R-:W3:Y:S01]  /*04c0*/  LDCU.64 UR6, c[0x0][0x388] ;  /* 0x00007100ff0677ac */ /* 0x000ee20008000a00 */
[----:B0-----:R-:W-:Y:S01]  /*04d0*/  FADD R3, R0, R17 ;  /* 0x0000001100037221 */ /* 0x001fe20000000000 */
[----:B-1----:R-:W-:-:S03]  /*04e0*/  ULEA UR4, UR5, UR4, 0x18 ;  /* 0x0000000405047291 */ /* 0x002fc6000f8ec0ff */
[----:B------:R-:W-:Y:S01]  /*04f0*/  UMOV UR5, 0xf0 ;  /* 0x000000f000057882 */ /* 0x000fe20000000000 */
[----:B------:R-:W0:Y:S01]  /*0500*/  SHFL.BFLY PT, R0, R3, 0x8, 0x1f ;  /* 0x0d001f0003007f89 */ /* 0x000e2200000e0000 */
[----:B------:R-:W-:Y:S01]  /*0510*/  USHF.R.U32 UR10, UR5, 0x4, URZ ;  /* 0x00000004050a7899 */ /* 0x000fe200080016ff */
[----:B------:R-:W-:-:S03]  /*0520*/  UMOV UR11, 0x140 ;  /* 0x00000140000b7882 */ /* 0x000fc60000000000 */
[----:B------:R-:W-:-:S04]  /*0530*/  ULOP3.LUT UR11, UR11, 0xf, UR10, 0xf8, !UPT ;  /* 0x0000000f0b0b7892 */ /* 0x000fc8000f8ef80a */
[----:B------:R-:W-:Y:S01]  /*0540*/  USHF.L.U32 UR11, UR11, 0x14, URZ ;  /* 0x000000140b0b7899 */ /* 0x000fe200080006ff */
[----:B------:R-:W-:Y:S01]  /*0550*/  UMOV UR10, URZ ;  /* 0x000000ff000a7c82 */ /* 0x000fe20008000000 */
[----:B0-----:R-:W-:-:S05]  /*0560*/  FADD R6, R3, R0 ;  /* 0x0000000003067221 */ /* 0x001fca0000000000 */
[----:B------:R-:W0:Y:S02]  /*0570*/  SHFL.BFLY PT, R11, R6, 0x4, 0x1f ;  /* 0x0c801f00060b7f89 */ /* 0x000e2400000e0000 */
[----:B0-----:R-:W-:-:S05]  /*0580*/  FADD R11, R6, R11 ;  /* 0x0000000b060b7221 */ /* 0x001fca0000000000 */
[----:B------:R-:W0:Y:S02]  /*0590*/  SHFL.BFLY PT, R0, R11, 0x2, 0x1f ;  /* 0x0c401f000b007f89 */ /* 0x000e2400000e0000 */
[----:B0-----:R-:W-:Y:S01]  /*05a0*/  FADD R10, R11, R0 ;  /* 0x000000000b0a7221 */ /* 0x001fe20000000000 */
[----:B------:R-:W-:-:S04]  /*05b0*/  SHF.R.U32.HI R0, RZ, 0x5, R18 ;  /* 0x00000005ff007819 */ /* 0x000fc80000011612 */
[----:B------:R-:W0:Y:S01]  /*05c0*/  SHFL.BFLY PT, R13, R10, 0x1, 0x1f ;  /* 0x0c201f000a0d7f89 */ /* 0x000e2200000e0000 */
[----:B------:R-:W-:-:S04]  /*05d0*/  LOP3.LUT R0, R0, 0xf, RZ, 0xc0, !PT ;  /* 0x0000000f00007812 */ /* 0x000fc800078ec0ff */
[----:B------:R-:W-:Y:S01]  /*05e0*/  LEA R0, R0, UR4, 0x2 ;  /* 0x0000000400007c11 */ /* 0x000fe2000f8e10ff */
[----:B0-----:R-:W-:-:S05]  /*05f0*/  FADD R15, R10, R13 ;  /* 0x0000000d0a0f7221 */ /* 0x001fca0000000000 */
[----:B------:R-:W-:Y:S01]  /*0600*/  @!P1 STS [R0], R15 ;  /* 0x0000000f00009388 */ /* 0x000fe20000000800 */
[----:B------:R-:W-:Y:S01]  /*0610*/  BAR.SYNC.DEFER_BLOCKING 0x0 ;  /* 0x0000000000007b1d */ /* 0x000fe20000010000 */
[----:B------:R-:W-:Y:S01]  /*0620*/  ISETP.NE.AND P1, PT, R18, RZ, PT ;  /* 0x000000ff1200720c */ /* 0x000fe20003f25270 */
[----:B------:R-:W-:-:S04]  /*0630*/  CS2R R18, SRZ ;  /* 0x0000000000127805 */ /* 0x000fc8000001ff00 */
[----:B------:R-:W0:Y:S01]  /*0640*/  @!P2 LDS R12, [R7+UR4] ;  /* 0x00000004070ca984 */ /* 0x000e220008000800 */
[----:B--2---:R-:W-:-:S03]  /*0650*/  LEA R10, P2, R8, UR8, 0x1 ;  /* 0x00000008080a7c11 */ /* 0x004fc6000f8408ff */
[----:B0-----:R-:W0:Y:S02]  /*0660*/  SHFL.BFLY PT, R3, R12, 0x8, 0x1f ;  /* 0x0d001f000c037f89 */ /* 0x001e2400000e0000 */
[----:B0-----:R-:W-:-:S05]  /*0670*/  FADD R3, R12, R3 ;  /* 0x000000030c037221 */ /* 0x001fca0000000000 */
[----:B------:R-:W0:Y:S02]  /*0680*/  SHFL.BFLY PT, R6, R3, 0x4, 0x1f ;  /* 0x0c801f0003067f89 */ /* 0x000e2400000e0000 */
[----:B0-----:R-:W-:-:S05]  /*0690*/  FADD R6, R3, R6 ;  /* 0x0000000603067221 */ /* 0x001fca0000000000 */
[----:B------:R-:W0:Y:S02]  /*06a0*/  SHFL.BFLY PT, R11, R6, 0x2, 0x1f ;  /* 0x0c401f00060b7f89 */ /* 0x000e2400000e0000 */
[----:B0-----:R-:W-:Y:S01]  /*06b0*/  FADD R13, R6, R11 ;  /* 0x0000000b060d7221 */ /* 0x001fe20000000000 */
[----:B------:R-:W-:Y:S01]  /*06c0*/  LEA.HI.X R11, R8, UR9, R9, 0x1, P2 ;  /* 0x00000009080b7c11 */ /* 0x000fe200090f0c09 */
[----:B------:R-:W-:Y:S01]  /*06d0*/  USHF.R.U32 UR8, UR5, 0x4, URZ ;  /* 0x0000000405087899 */ /* 0x000fe200080016ff */
[----:B------:R-:W-:-:S03]  /*06e0*/  UMOV UR9, 0x120 ;  /* 0x0000012000097882 */ /* 0x000fc60000000000 */
[----:B------:R-:W-:-:S04]  /*06f0*/  ULOP3.LUT UR9, UR9, 0xf, UR8, 0xf8, !UPT ;  /* 0x0000000f09097892 */ /* 0x000fc8000f8ef808 */
[----:B------:R-:W-:Y:S01]  /*0700*/  USHF.L.U32 UR9, UR9, 0x14, URZ ;  /* 0x0000001409097899 */ /* 0x000fe200080006ff */
[----:B------:R-:W-:Y:S01]  /*0710*/  UMOV UR8, URZ ;  /* 0x000000ff00087c82 */ /* 0x000fe20008000000 */
[----:B------:R-:W0:Y:S02]  /*0720*/  SHFL.BFLY PT, R14, R13, 0x1, 0x1f ;  /* 0x0c201f000d0e7f89 */ /* 0x000e2400000e0000 */
[----:B0-----:R-:W-:-:S05]  /*0730*/  FADD R14, R13, R14 ;  /* 0x0000000e0d0e7221 */ /* 0x001fca0000000000 */
[----:B------:R0:W-:Y:S01]  /*0740*/  @!P1 STS [R7+UR4], R14 ;  /* 0x0000000e07009988 */ /* 0x0001e20008000804 */
[----:B------:R-:W-:Y:S01]  /*0750*/  BAR.SYNC.DEFER_BLOCKING 0x0 ;  /* 0x0000000000007b1d */ /* 0x000fe20000010000 */
[----:B---3--:R-:W-:-:S04]  /*0760*/  LEA R8, P1, R4, UR6, 0x1 ;  /* 0x0000000604087c11 */ /* 0x008fc8000f8208ff */
[----:B------:R-:W-:-:S03]  /*0770*/  LEA.HI.X R9, R4, UR7, R5, 0x1, P1 ;  /* 0x0000000704097c11 */ /* 0x000fc600088f0c05 */
[----:B0-----:R-:W0:Y:S01]  /*0780*/  LDC.64 R6, c[0x0][0x380] ;  /* 0x0000e000ff067b82 */ /* 0x001e220000000a00 */
[----:B------:R-:W2:Y:S04]  /*0790*/  @!P0 LDG.E.EF.64 R18, desc[UR8][R10.64] ;  /* 0x000000080a128981 */ /* 0x000ea8000c0e1b00 */
[----:B------:R-:W3:Y:S01]  /*07a0*/  LDG.E.EL.64 R12, desc[UR10][R8.64] ;  /* 0x0000000a080c7981 */ /* 0x000ee2000c2e1b00 */
[----:B------:R-:W-:Y:S01]  /*07b0*/  MOV R3, 0x394ccccd ;  /* 0x394ccccd00037802 */ /* 0x000fe20000000f00 */
[----:B------:R-:W1:Y:S02]  /*07c0*/  LDCU.64 UR6, c[0x0][0x358] ;  /* 0x00006b00ff0677ac */ /* 0x000e640008000a00 */
[----:B------:R-:W4:Y:S02]  /*07d0*/  LDS R0, [UR4] ;  /* 0x00000004ff007984 */ /* 0x000f240008000800 */
[----:B----4-:R-:W-:-:S06]  /*07e0*/  FFMA R0, R0, R3, 9.9999999747524270788e-07 ;  /* 0x358637bd00007423 */ /* 0x010fcc0000000003 */
[----:B------:R-:W4:Y:S01]  /*07f0*/  MUFU.RSQ R0, R0 ;  /* 0x0000000000007308 */ /* 0x000f220000001400 */
[C---:B--2---:R-:W-:Y:S01]  /*0800*/  PRMT R17, R19.reuse, 0x7632, R17 ;  /* 0x0000763213117816 */ /* 0x044fe20000000011 */
[C---:B------:R-:W-:Y:S01]  /*0810*/  IMAD.U32 R15, R18.reuse, 0x10000, RZ ;  /* 0x00010000120f7824 */ /* 0x040fe200078e00ff */
[----:B------:R-:W-:Y:S02]  /*0820*/  PRMT R3, R18, 0x7632, R3 ;  /* 0x0000763212037816 */ /* 0x000fe40000000003 */
[----:B------:R-:W-:Y:S01]  /*0830*/  SHF.L.U32 R19, R19, 0x10, RZ ;  /* 0x0000001013137819 */ /* 0x000fe200000006ff */
[C---:B----4-:R-:W-:Y:S01]  /*0840*/  FMUL R15, R0.reuse, R15 ;  /* 0x0000000f000f7220 */ /* 0x050fe20000400000 */
[----:B---3--:R-:W-:Y:S01]  /*0850*/  PRMT R18, R13, 0x7632, R18 ;  /* 0x000076320d127816 */ /* 0x008fe20000000012 */
[----:B------:R-:W-:Y:S01]  /*0860*/  IMAD.U32 R3, R3, 0x10000, RZ ;  /* 0x0001000003037824 */ /* 0x000fe200078e00ff */
[----:B------:R-:W-:Y:S01]  /*0870*/  SHF.L.U32 R17, R17, 0x10, RZ ;  /* 0x0000001011117819 */ /* 0x000fe200000006ff */
[----:B------:R-:W-:Y:S01]  /*0880*/  FMUL R20, R0, R19 ;  /* 0x0000001300147220 */ /* 0x000fe20000400000 */
[C---:B------:R-:W-:Y:S01]  /*0890*/  PRMT R14, R12.reuse, 0x7632, R14 ;  /* 0x000076320c0e7816 */ /* 0x040fe2000000000e */
[----:B------:R-:W-:Y:S01]  /*08a0*/  IMAD.U32 R12, R12, 0x10000, RZ ;  /* 0x000100000c0c7824 */ /* 0x000fe200078e00ff */
[----:B------:R-:W-:Y:S01]  /*08b0*/  SHF.L.U32 R13, R13, 0x10, RZ ;  /* 0x000000100d0d7819 */ /* 0x000fe200000006ff */
[----:B------:R-:W-:Y:S01]  /*08c0*/  FMUL R17, R0, R17 ;  /* 0x0000001100117220 */ /* 0x000fe20000400000 */
[----:B------:R-:W-:Y:S01]  /*08d0*/  SHF.L.U32 R18, R18, 0x10, RZ ;  /* 0x0000001012127819 */ /* 0x000fe200000006ff */
[----:B------:R-:W-:-:S02]  /*08e0*/  IMAD.U32 R14, R14, 0x10000, RZ ;  /* 0x000100000e0e7824 */ /* 0x000fc400078e00ff */
[----:B------:R-:W-:Y:S01]  /*08f0*/  FMUL R3, R0, R3 ;  /* 0x0000000300037220 */ /* 0x000fe20000400000 */
[----:B------:R-:W-:Y:S01]  /*0900*/  FMUL R13, R13, R20 ;  /* 0x000000140d0d7220 */ /* 0x000fe20000400000 */
[----:B------:R-:W-:Y:S01]  /*0910*/  FMUL R12, R12, R15 ;  /* 0x0000000f0c0c7220 */ /* 0x000fe20000400000 */
[----:B------:R-:W-:Y:S01]  /*0920*/  FMUL R18, R18, R17 ;  /* 0x0000001112127220 */ /* 0x000fe20000400000 */
[----:B------:R-:W-:Y:S01]  /*0930*/  FMUL R3, R14, R3 ;  /* 0x000000030e037220 */ /* 0x000fe20000400000 */
[----:B------:R-:W-:-:S03]  /*0940*/  IADD3 R15, PT, PT, R2, 0x800, R4 ;  /* 0x00000800020f7810 */ /* 0x000fc60007ffe004 */
[----:B------:R-:W-:Y:S01]  /*0950*/  F2FP.BF16.F32.PACK_AB R21, R18, R13 ;  /* 0x0000000d1215723e */ /* 0x000fe200000010ff */
[----:B------:R-:W-:Y:S01]  /*0960*/  CS2R R18, SRZ ;  /* 0x0000000000127805 */ /* 0x000fe2000001ff00 */
[----:B------:R-:W-:Y:S01]  /*0970*/  F2FP.BF16.F32.PACK_AB R20, R3, R12 ;  /* 0x0000000c0314723e */ /* 0x000fe200000010ff */
[----:B0-----:R-:W-:-:S04]  /*0980*/  IMAD.WIDE R12, R15, 0x2, R6 ;  /* 0x000000020f0c7825 */ /* 0x001fc800078e0206 */
[----:B-1----:R0:W-:Y:S04]  /*0990*/  @!P0 STG.E.64 desc[UR6][R10.64], R20 ;  /* 0x000000140a008986 */ /* 0x0021e8000c101b06 */
[----:B------:R-:W2:Y:S04]  /*09a0*/  @!P0 LDG.E.EF.64 R18, desc[UR8][R12.64] ;  /* 0x000000080c128981 */ /* 0x000ea8000c0e1b00 */
[----:B------:R-:W3:Y:S01]  /*09b0*/  LDG.E.EL.64 R14, desc[UR10][R8.64+0x1000] ;  /* 0x0010000a080e7981 */ /* 0x000ee2000c2e1b00 */
[----:B------:R-:W-:Y:S01]  /*09c0*/  LOP3.LUT R4, R4, 0x1000, RZ, 0xfc, !PT ;  /* 0x0000100004047812 */ /* 0x000fe200078efcff */
[----:B------:R-:W-:Y:S01]  /*09d0*/  USHF.R.U32 UR8, UR5, 0x4, URZ ;  /* 0x0000000405087899 */ /* 0x000fe200080016ff */
[----:B------:R-:W-:-:S03]  /*09e0*/  UMOV UR9, 0x140 ;  /* 0x0000014000097882 */ /* 0x000fc60000000000 */
[----:B------:R-:W-:-:S04]  /*09f0*/  ULOP3.LUT UR9, UR9, 0xf, UR8, 0xf8, !UPT ;  /* 0x0000000f09097892 */ /* 0x000fc8000f8ef808 */
[----:B------:R-:W-:Y:S01]  /*0a00*/  USHF.L.U32 UR9, UR9, 0x14, URZ ;  /* 0x0000001409097899 */ /* 0x000fe200080006ff */
[----:B------:R-:W-:Y:S01]  /*0a10*/  UMOV UR8, URZ ;  /* 0x000000ff00087c82 */ /* 0x000fe20008000000 */
[----:B------:R-:W-:-:S03]  /*0a20*/  USHF.R.U32 UR4, UR5, 0x4, URZ ;  /* 0x0000000405047899 */ /* 0x000fc600080016ff */
[----:B------:R-:W-:Y:S02]  /*0a30*/  UMOV UR5, 0x120 ;  /* 0x0000012000057882 */ /* 0x000fe40000000000 */
[----:B------:R-:W-:-:S04]  /*0a40*/  ULOP3.LUT UR5, UR5, 0xf, UR4, 0xf8, !UPT ;  /* 0x0000000f05057892 */ /* 0x000fc8000f8ef804 */
[----:B------:R-:W-:Y:S01]  /*0a50*/  USHF.L.U32 UR5, UR5, 0x14, URZ ;  /* 0x0000001405057899 */ /* 0x000fe200080006ff */
[----:B------:R-:W-:Y:S01]  /*0a60*/  UMOV UR4, URZ ;  /* 0x000000ff00047c82 */ /* 0x000fe20008000000 */
[----:B------:R-:W-:-:S06]  /*0a70*/  ISETP.GE.U64.AND P1, PT, R4, 0x1400, PT ;  /* 0x000014000400780c */ /* 0x000fcc0003f36070 */
[----:B------:R-:W-:Y:S01]  /*0a80*/  ISETP.LT.U32.AND P2, PT, R16, 0x200, !P1 ;  /* 0x000002001000780c */ /* 0x000fe20004f41070 */
[C---:B--2---:R-:W-:Y:S01]  /*0a90*/  PRMT R3, R18.reuse, 0x7632, R3 ;  /* 0x0000763212037816 */ /* 0x044fe20000000003 */
[----:B------:R-:W-:Y:S01]  /*0aa0*/  IMAD.U32 R5, R18, 0x10000, RZ ;  /* 0x0001000012057824 */ /* 0x000fe200078e00ff */
[----:B------:R-:W-:Y:S02]  /*0ab0*/  PRMT R18, R19, 0x7632, R18 ;  /* 0x0000763213127816 */ /* 0x000fe40000000012 */
[C---:B---3--:R-:W-:Y:S01]  /*0ac0*/  PRMT R17, R14.reuse, 0x7632, R17 ;  /* 0x000076320e117816 */ /* 0x048fe20000000011 */
[----:B------:R-:W-:Y:S01]  /*0ad0*/  IMAD.U32 R3, R3, 0x10000, RZ ;  /* 0x0001000003037824 */ /* 0x000fe200078e00ff */
[----:B------:R-:W-:Y:S01]  /*0ae0*/  SHF.L.U32 R19, R19, 0x10, RZ ;  /* 0x0000001013137819 */ /* 0x000fe200000006ff */
[----:B------:R-:W-:Y:S01]  /*0af0*/  IMAD.U32 R14, R14, 0x10000, RZ ;  /* 0x000100000e0e7824 */ /* 0x000fe200078e00ff */
[----:B0-----:R-:W-:Y:S01]  /*0b00*/  PRMT R20, R15, 0x7632, R20 ;  /* 0x000076320f147816 */ /* 0x001fe20000000014 */
[----:B------:R-:W-:Y:S01]  /*0b10*/  FMUL R5, R0, R5 ;  /* 0x0000000500057220 */ /* 0x000fe20000400000 */
[----:B------:R-:W-:Y:S01]  /*0b20*/  SHF.L.U32 R11, R18, 0x10, RZ ;  /* 0x00000010120b7819 */ /* 0x000fe200000006ff */
[----:B------:R-:W-:Y:S01]  /*0b30*/  IMAD.U32 R17, R17, 0x10000, RZ ;  /* 0x0001000011117824 */ /* 0x000fe200078e00ff */
[----:B------:R-:W-:Y:S01]  /*0b40*/  SHF.L.U32 R15, R15, 0x10, RZ ;  /* 0x000000100f0f7819 */ /* 0x000fe200000006ff */
[----:B------:R-:W-:Y:S01]  /*0b50*/  FMUL R10, R0, R3 ;  /* 0x00000003000a7220 */ /* 0x000fe20000400000 */
[----:B------:R-:W-:Y:S01]  /*0b60*/  SHF.L.U32 R20, R20, 0x10, RZ ;  /* 0x0000001014147819 */ /* 0x000fe200000006ff */
[C---:B------:R-:W-:Y:S01]  /*0b70*/  FMUL R18, R0.reuse, R19 ;  /* 0x0000001300127220 */ /* 0x040fe20000400000 */
[----:B------:R-:W-:Y:S01]  /*0b80*/  FMUL R11, R0, R11 ;  /* 0x0000000b000b7220 */ /* 0x000fe20000400000 */
[----:B------:R-:W-:Y:S01]  /*0b90*/  FMUL R5, R14, R5 ;  /* 0x000000050e057220 */ /* 0x000fe20000400000 */
[----:B------:R-:W-:Y:S01]  /*0ba0*/  FMUL R10, R17, R10 ;  /* 0x0000000a110a7220 */ /* 0x000fe20000400000 */
[----:B------:R-:W-:Y:S01]  /*0bb0*/  FMUL R15, R15, R18 ;  /* 0x000000120f0f7220 */ /* 0x000fe20000400000 */
[----:B------:R-:W-:Y:S01]  /*0bc0*/  FMUL R20, R20, R11 ;  /* 0x0000000b14147220 */ /* 0x000fe20000400000 */
[----:B------:R-:W-:-:S02]  /*0bd0*/  IADD3 R3, PT, PT, R2, R4, RZ ;  /* 0x0000000402037210 */ /* 0x000fc40007ffe0ff */
[----:B------:R-:W-:Y:S01]  /*0be0*/  F2FP.BF16.F32.PACK_AB R18, R10, R5 ;  /* 0x000000050a12723e */ /* 0x000fe200000010ff */
[----:B------:R-:W-:Y:S01]  /*0bf0*/  CS2R R4, SRZ ;  /* 0x0000000000047805 */ /* 0x000fe2000001ff00 */
[----:B------:R-:W-:Y:S01]  /*0c00*/  F2FP.BF16.F32.PACK_AB R19, R20, R15 ;  /* 0x0000000f1413723e */ /* 0x000fe200000010ff */
[----:B------:R-:W-:Y:S01]  /*0c10*/  IMAD.WIDE R6, R3, 0x2, R6 ;  /* 0x0000000203067825 */ /* 0x000fe200078e0206 */
[----:B------:R-:W-:-:S03]  /*0c20*/  CS2R R2, SRZ ;  /* 0x0000000000027805 */ /* 0x000fc6000001ff00 */
[----:B------:R0:W-:Y:S04]  /*0c30*/  @!P0 STG.E.64 desc[UR6][R12.64], R18 ;  /* 0x000000120c008986 */ /* 0x0001e8000c101b06 */
[----:B------:R-:W2:Y:S04]  /*0c40*/  @!P1 LDG.E.EL.64 R4, desc[UR8][R8.64+0x2000] ;  /* 0x0020000808049981 */ /* 0x000ea8000c2e1b00 */
[----:B------:R-:W3:Y:S01]  /*0c50*/  @P2 LDG.E.EF.64 R2, desc[UR4][R6.64] ;  /* 0x0000000406022981 */ /* 0x000ee2000c0e1b00 */
[C---:B--2---:R-:W-:Y:S01]  /*0c60*/  PRMT R10, R4.reuse, 0x7632, R10 ;  /* 0x00007632040a7816 */ /* 0x044fe2000000000a */
[----:B------:R-:W-:Y:S01]  /*0c70*/  IMAD.U32 R11, R4, 0x10000, RZ ;  /* 0x00010000040b7824 */ /* 0x000fe200078e00ff */
[----:B------:R-:W-:-:S02]  /*0c80*/  PRMT R15, R5, 0x7632, R15 ;  /* 0x00007632050f7816 */ /* 0x000fc4000000000f */
[----:B---3--:R-:W-:Y:S01]  /*0c90*/  PRMT R4, R2, 0x7632, R4 ;  /* 0x0000763202047816 */ /* 0x008fe20000000004 */
[----:B------:R-:W-:Y:S01]  /*0ca0*/  IMAD.U32 R10, R10, 0x10000, RZ ;  /* 0x000100000a0a7824 */ /* 0x000fe200078e00ff */
[C---:B------:R-:W-:Y:S02]  /*0cb0*/  PRMT R14, R3.reuse, 0x7632, R14 ;  /* 0x00007632030e7816 */ /* 0x040fe4000000000e */
[----:B0-----:R-:W-:Y:S02]  /*0cc0*/  SHF.L.U32 R13, R3, 0x10, RZ ;  /* 0x00000010030d7819 */ /* 0x001fe400000006ff */
[----:B------:R-:W-:Y:S01]  /*0cd0*/  SHF.L.U32 R16, R5, 0x10, RZ ;  /* 0x0000001005107819 */ /* 0x000fe200000006ff */
[----:B------:R-:W-:Y:S01]  /*0ce0*/  IMAD.U32 R5, R2, 0x10000, RZ ;  /* 0x0001000002057824 */ /* 0x000fe200078e00ff */
[----:B------:R-:W-:Y:S01]  /*0cf0*/  SHF.L.U32 R3, R4, 0x10, RZ ;  /* 0x0000001004037819 */ /* 0x000fe200000006ff */
[----:B------:R-:W-:Y:S01]  /*0d00*/  IMAD.U32 R9, R14, 0x10000, RZ ;  /* 0x000100000e097824 */ /* 0x000fe200078e00ff */
[----:B------:R-:W-:Y:S01]  /*0d10*/  SHF.L.U32 R15, R15, 0x10, RZ ;  /* 0x000000100f0f7819 */ /* 0x000fe200000006ff */
[C---:B------:R-:W-:Y:S01]  /*0d20*/  FMUL R2, R0.reuse, R5 ;  /* 0x0000000500027220 */ /* 0x040fe20000400000 */
[C---:B------:R-:W-:Y:S01]  /*0d30*/  FMUL R13, R0.reuse, R13 ;  /* 0x0000000d000d7220 */ /* 0x040fe20000400000 */
[C---:B------:R-:W-:Y:S01]  /*0d40*/  FMUL R3, R0.reuse, R3 ;  /* 0x0000000300037220 */ /* 0x040fe20000400000 */
[----:B------:R-:W-:Y:S01]  /*0d50*/  FMUL R0, R0, R9 ;  /* 0x0000000900007220 */ /* 0x000fe20000400000 */
[----:B------:R-:W-:Y:S01]  /*0d60*/  FMUL R2, R11, R2 ;  /* 0x000000020b027220 */ /* 0x000fe20000400000 */
[----:B------:R-:W-:Y:S01]  /*0d70*/  FMUL R13, R16, R13 ;  /* 0x0000000d100d7220 */ /* 0x000fe20000400000 */
[----:B------:R-:W-:Y:S01]  /*0d80*/  FMUL R3, R10, R3 ;  /* 0x000000030a037220 */ /* 0x000fe20000400000 */
[----:B------:R-:W-:-:S04]  /*0d90*/  FMUL R0, R15, R0 ;  /* 0x000000000f007220 */ /* 0x000fc80000400000 */
[----:B------:R-:W-:Y:S02]  /*0da0*/  F2FP.BF16.F32.PACK_AB R2, R3, R2 ;  /* 0x000000020302723e */ /* 0x000fe400000010ff */
[----:B------:R-:W-:Y:S01]  /*0db0*/  F2FP.BF16.F32.PACK_AB R3, R0, R13 ;  /* 0x0000000d0003723e */ /* 0x000fe200000010ff */
[----:B------:R-:W-:Y:S06]  /*0dc0*/  @!P2 EXIT ;  /* 0x000000000000a94d */ /* 0x000fec0003800000 */
[----:B------:R-:W-:Y:S01]  /*0dd0*/  STG.E.64 desc[UR6][R6.64], R2 ;  /* 0x0000000206007986 */ /* 0x000fe2000c101b06 */
[----:B------:R-:W-:Y:S05]  /*0de0*/  EXIT ;  /* 0x000000000000794d */ /* 0x000fea0003800000 */
.L_x_1:
[----:B------:R-:W-:-:S00]  /*0df0*/  BRA `(.L_x_1) ;  /* 0xfffffffc00fc7947 */ /* 0x000fc0000383ffff */
[----:B------:R-:W-:-:S00]  /*0e00*/  NOP ;  /* 0x0000000000007918 */ /* 0x000fc00000000000 */
[----:B------:R-:W-:-:S00]  /*0e10*/  NOP ;  /* 0x0000000000007918 */ /* 0x000fc00000000000 */
[----:B------:R-:W-:-:S00]  /*0e20*/  NOP ;  /* 0x0000000000007918 */ /* 0x000fc00000000000 */
[----:B------:R-:W-:-:S00]  /*0e30*/  NOP ;  /* 0x0000000000007918 */ /* 0x000fc00000000000 */
[----:B------:R-:W-:-:S00]  /*0e40*/  NOP ;  /* 0x0000000000007918 */ /* 0x000fc00000000000 */
[----:B------:R-:W-:-:S00]  /*0e50*/  NOP ;  /* 0x0000000000007918 */ /* 0x000fc00000000000 */
[----:B------:R-:W-:-:S00]  /*0e60*/  NOP ;  /* 0x0000000000007918 */ /* 0x000fc00000000000 */
[----:B------:R-:W-:-:S00]  /*0e70*/  NOP ;  /* 0x0000000000007918 */ /* 0x000fc00000000000 */
.L_x_2:


//--------------------- .nv.global.init           --------------------------
	.section	.nv.global.init,"aw",@progbits
.nv.global.init:
	.type		_$_str,@object
	.size		_$_str,(.L_0 - _$_str)
_$_str:
        /*0000*/ 	.byte	0x5f, 0x5f, 0x43, 0x55, 0x44, 0x41, 0x5f, 0x46, 0x54, 0x5a, 0x00
.L_0:


//--------------------- .nv.shared.triton_red_fused__scaled_dot_product_efficient_attention_mean_pow_4 --------------------------
	.section	.nv.shared.triton_red_fused__scaled_dot_product_efficient_attention_mean_pow_4,"aw",@nobits
	.sectionflags	@""
	.align	16
	.zero		1024


//--------------------- .nv.shared.reserved.0     --------------------------
	.section	.nv.shared.reserved.0,"aw",@nobits
	.weak		__nv_reservedSMEM_offset_0_alias
	.size		__nv_reservedSMEM_offset_0_alias, 0, 64
	.other		__nv_reservedSMEM_offset_0_alias,@"STO_CUDA_RESERVED_SHARED STV_DEFAULT"
__nv_reservedSMEM_offset_0_alias:
	.zero		0
	.zero		64


//--------------------- .nv.constant0.triton_red_fused__scaled_dot_product_efficient_attention_mean_pow_4 --------------------------
	.section	.nv.constant0.triton_red_fused__scaled_dot_product_efficient_attention_mean_pow_4,"a",@progbits
	.sectionflags	@""
	.align	4
.nv.constant0.triton_red_fused__scaled_dot_product_efficient_attention_mean_pow_4:
	.zero		928


//--------------------- SYMBOLS --------------------------

	.type		.nv.reservedSmem.offset0,@object
	.size		.nv.reservedSmem.offset0,0x4
	.type		.nv.reservedSmem.cap,@object
	.size		.nv.reservedSmem.cap,0x4
